//
// Generated by NVIDIA NVVM Compiler
//
// Compiler Build ID: CL-36424714
// Cuda compilation tools, release 13.0, V13.0.88
// Based on NVVM 20.0.0
//

.version 9.0
.target sm_100
.address_size 64

	// .globl	_Z8fwd_percPfS_S_S_S_
// _ZZ8fwd_percPfS_S_S_S_E1z has been demoted
// _ZZ8fwd_percPfS_S_S_S_E5sum_z has been demoted
// _ZZ8lrp_percPfS_S_S_E1z has been demoted
// _ZZ8lrp_percPfS_S_S_E3rel has been demoted
// _ZZ8lrp_percPfS_S_S_E5sum_z has been demoted
// _ZZ8lrp_percPfS_S_S_E3r_m has been demoted

.visible .entry _Z8fwd_percPfS_S_S_S_(
	.param .u64 .ptr .align 1 _Z8fwd_percPfS_S_S_S__param_0,
	.param .u64 .ptr .align 1 _Z8fwd_percPfS_S_S_S__param_1,
	.param .u64 .ptr .align 1 _Z8fwd_percPfS_S_S_S__param_2,
	.param .u64 .ptr .align 1 _Z8fwd_percPfS_S_S_S__param_3,
	.param .u64 .ptr .align 1 _Z8fwd_percPfS_S_S_S__param_4
)
{
	.reg .pred 	%p<2>;
	.reg .b32 	%r<9>;
	.reg .b32 	%f<7>;
	.reg .b64 	%rd<22>;
	// demoted variable
	.shared .align 4 .b8 _ZZ8fwd_percPfS_S_S_S_E1z[800];
	// demoted variable
	.shared .align 4 .f32 _ZZ8fwd_percPfS_S_S_S_E5sum_z;
	ld.param.u64 	%rd2, [_Z8fwd_percPfS_S_S_S__param_0];
	ld.param.u64 	%rd3, [_Z8fwd_percPfS_S_S_S__param_1];
	ld.param.u64 	%rd4, [_Z8fwd_percPfS_S_S_S__param_2];
	ld.param.u64 	%rd5, [_Z8fwd_percPfS_S_S_S__param_3];
	ld.param.u64 	%rd6, [_Z8fwd_percPfS_S_S_S__param_4];
	cvta.to.global.u64 	%rd1, %rd3;
	cvta.to.global.u64 	%rd7, %rd5;
	cvta.to.global.u64 	%rd8, %rd6;
	cvta.to.global.u64 	%rd9, %rd4;
	cvta.to.global.u64 	%rd10, %rd2;
	mov.u32 	%r1, %ctaid.x;
	mov.u32 	%r2, %tid.x;
	mov.b32 	%r3, 0;
	st.shared.u32 	[_ZZ8fwd_percPfS_S_S_S_E5sum_z], %r3;
	bar.sync 	0;
	mul.wide.u32 	%rd11, %r2, 4;
	add.s64 	%rd12, %rd10, %rd11;
	ld.global.f32 	%f2, [%rd12];
	mad.lo.s32 	%r4, %r1, 200, %r2;
	mul.wide.u32 	%rd13, %r4, 4;
	add.s64 	%rd14, %rd9, %rd13;
	ld.global.f32 	%f3, [%rd14];
	mul.f32 	%f4, %f2, %f3;
	shl.b32 	%r5, %r2, 2;
	mov.u32 	%r6, _ZZ8fwd_percPfS_S_S_S_E1z;
	add.s32 	%r7, %r6, %r5;
	st.shared.f32 	[%r7], %f4;
	atom.shared.add.f32 	%f5, [_ZZ8fwd_percPfS_S_S_S_E5sum_z], %f4;
	bar.sync 	0;
	ld.shared.f32 	%f1, [_ZZ8fwd_percPfS_S_S_S_E5sum_z];
	mul.wide.u32 	%rd15, %r1, 4;
	add.s64 	%rd16, %rd8, %rd15;
	st.global.f32 	[%rd16], %f1;
	ld.shared.f32 	%f6, [%r7];
	add.s64 	%rd17, %rd7, %rd13;
	st.global.f32 	[%rd17], %f6;
	setp.geu.f32 	%p1, %f1, 0f00000000;
	@%p1 bra 	$L__BB0_2;
	add.s64 	%rd21, %rd1, %rd15;
	mov.b32 	%r8, 0;
	st.global.u32 	[%rd21], %r8;
	bra.uni 	$L__BB0_3;
$L__BB0_2:
	add.s64 	%rd19, %rd1, %rd15;
	st.global.f32 	[%rd19], %f1;
$L__BB0_3:
	ret;

}
	// .globl	_Z8lrp_percPfS_S_S_
.visible .entry _Z8lrp_percPfS_S_S_(
	.param .u64 .ptr .align 1 _Z8lrp_percPfS_S_S__param_0,
	.param .u64 .ptr .align 1 _Z8lrp_percPfS_S_S__param_1,
	.param .u64 .ptr .align 1 _Z8lrp_percPfS_S_S__param_2,
	.param .u64 .ptr .align 1 _Z8lrp_percPfS_S_S__param_3
)
{
	.reg .b32 	%r<12>;
	.reg .b32 	%f<11>;
	.reg .b64 	%rd<16>;
	// demoted variable
	.shared .align 4 .b8 _ZZ8lrp_percPfS_S_S_E1z[40];
	// demoted variable
	.shared .align 4 .f32 _ZZ8lrp_percPfS_S_S_E3rel;
	// demoted variable
	.shared .align 4 .b8 _ZZ8lrp_percPfS_S_S_E5sum_z[40];
	// demoted variable
	.shared .align 4 .b8 _ZZ8lrp_percPfS_S_S_E3r_m[40];
	ld.param.u64 	%rd1, [_Z8lrp_percPfS_S_S__param_0];
	ld.param.u64 	%rd2, [_Z8lrp_percPfS_S_S__param_1];
	ld.param.u64 	%rd3, [_Z8lrp_percPfS_S_S__param_2];
	ld.param.u64 	%rd4, [_Z8lrp_percPfS_S_S__param_3];
	cvta.to.global.u64 	%rd5, %rd2;
	cvta.to.global.u64 	%rd6, %rd1;
	cvta.to.global.u64 	%rd7, %rd4;
	cvta.to.global.u64 	%rd8, %rd3;
	mov.u32 	%r1, %ctaid.x;
	mov.u32 	%r2, %tid.x;
	mad.lo.s32 	%r3, %r2, 200, %r1;
	mul.wide.u32 	%rd9, %r3, 4;
	add.s64 	%rd10, %rd8, %rd9;
	ld.global.f32 	%f1, [%rd10];
	shl.b32 	%r4, %r2, 2;
	mov.u32 	%r5, _ZZ8lrp_percPfS_S_S_E1z;
	add.s32 	%r6, %r5, %r4;
	st.shared.f32 	[%r6], %f1;
	mov.b32 	%r7, 0;
	st.shared.u32 	[_ZZ8lrp_percPfS_S_S_E3rel], %r7;
	mul.wide.u32 	%rd11, %r2, 4;
	add.s64 	%rd12, %rd7, %rd11;
	ld.global.f32 	%f2, [%rd12];
	mov.u32 	%r8, _ZZ8lrp_percPfS_S_S_E5sum_z;
	add.s32 	%r9, %r8, %r4;
	st.shared.f32 	[%r9], %f2;
	add.s64 	%rd13, %rd6, %rd11;
	ld.global.f32 	%f3, [%rd13];
	mov.u32 	%r10, _ZZ8lrp_percPfS_S_S_E3r_m;
	add.s32 	%r11, %r10, %r4;
	st.shared.f32 	[%r11], %f3;
	bar.sync 	0;
	ld.shared.f32 	%f4, [%r6];
	ld.shared.f32 	%f5, [%r11];
	mul.f32 	%f6, %f4, %f5;
	ld.shared.f32 	%f7, [%r9];
	div.rn.f32 	%f8, %f6, %f7;
	atom.shared.add.f32 	%f9, [_ZZ8lrp_percPfS_S_S_E3rel], %f8;
	bar.sync 	0;
	ld.shared.f32 	%f10, [_ZZ8lrp_percPfS_S_S_E3rel];
	mul.wide.u32 	%rd14, %r1, 4;
	add.s64 	%rd15, %rd5, %rd14;
	st.global.f32 	[%rd15], %f10;
	ret;

}


// ===== COMPILED SASS (sm_100) =====

	.target	sm_100

	.elftype	@"ET_EXEC"


//--------------------- .note.nv.tkinfo           --------------------------
	.section	.note.nv.tkinfo,"",@"SHT_NOTE"
	.sectionflags	@"SHF_NOTE_NV_TKINFO"
	.tkinfo
        /*0018*/ 	.word	0x00000002
        /*0030*/ 	.string	""
        /*0030*/ 	.string	"ptxas"
        /*0030*/ 	.string	"Cuda compilation tools, release 13.0, V13.0.88"
        /*0030*/ 	.string	"Build cuda_13.0.r13.0/compiler.36424714_0"
        /*0030*/ 	.string	"-arch sm_100 -m 64 "



//--------------------- .note.nv.cuinfo           --------------------------
	.section	.note.nv.cuinfo,"",@"SHT_NOTE"
	.sectionflags	@"SHF_NOTE_NV_CUINFO"
        /*0018*/ 	.short	0x0002
        /*001a*/ 	.short	0x0064
        /*001c*/ 	.short	0x0082
	.zero		2


//--------------------- .nv.info                  --------------------------
	.section	.nv.info,"",@"SHT_CUDA_INFO"
	.align	4


	//----- nvinfo : EIATTR_REGCOUNT
	.align		4
        /*0000*/ 	.byte	0x04, 0x2f
        /*0002*/ 	.short	(.L_1 - .L_0)
	.align		4
.L_0:
        /*0004*/ 	.word	index@(_Z8fwd_percPfS_S_S_S_)
        /*0008*/ 	.word	0x00000010


	//----- nvinfo : EIATTR_FRAME_SIZE
	.align		4
.L_1:
        /*000c*/ 	.byte	0x04, 0x11
        /*000e*/ 	.short	(.L_3 - .L_2)
	.align		4
.L_2:
        /*0010*/ 	.word	index@(_Z8fwd_percPfS_S_S_S_)
        /*0014*/ 	.word	0x00000000


	//----- nvinfo : EIATTR_REGCOUNT
	.align		4
.L_3:
        /*0018*/ 	.byte	0x04, 0x2f
        /*001a*/ 	.short	(.L_5 - .L_4)
	.align		4
.L_4:
        /*001c*/ 	.word	index@(_Z8lrp_percPfS_S_S_)
        /*0020*/ 	.word	0x00000010


	//----- nvinfo : EIATTR_FRAME_SIZE
	.align		4
.L_5:
        /*0024*/ 	.byte	0x04, 0x11
        /*0026*/ 	.short	(.L_7 - .L_6)
	.align		4
.L_6:
        /*0028*/ 	.word	index@($__internal_0_$__cuda_sm3x_div_rn_noftz_f32_slowpath)
        /*002c*/ 	.word	0x00000000


	//----- nvinfo : EIATTR_FRAME_SIZE
	.align		4
.L_7:
        /*0030*/ 	.byte	0x04, 0x11
        /*0032*/ 	.short	(.L_9 - .L_8)
	.align		4
.L_8:
        /*0034*/ 	.word	index@(_Z8lrp_percPfS_S_S_)
        /*0038*/ 	.word	0x00000000


	//----- nvinfo : EIATTR_MIN_STACK_SIZE
	.align		4
.L_9:
        /*003c*/ 	.byte	0x04, 0x12
        /*003e*/ 	.short	(.L_11 - .L_10)
	.align		4
.L_10:
        /*0040*/ 	.word	index@(_Z8lrp_percPfS_S_S_)
        /*0044*/ 	.word	0x00000000


	//----- nvinfo : EIATTR_MIN_STACK_SIZE
	.align		4
.L_11:
        /*0048*/ 	.byte	0x04, 0x12
        /*004a*/ 	.short	(.L_13 - .L_12)
	.align		4
.L_12:
        /*004c*/ 	.word	index@(_Z8fwd_percPfS_S_S_S_)
        /*0050*/ 	.word	0x00000000
.L_13:


//--------------------- .nv.compat                --------------------------
	.section	.nv.compat,"",@"SHT_CUDA_COMPAT_INFO"
	.align	4
        /*0000*/ 	.byte	0x02, 0x09, 0x00, 0x00, 0x02, 0x02, 0x01, 0x00, 0x02, 0x05, 0x05, 0x00, 0x03, 0x07, 0x01, 0x01
        /*0010*/ 	.byte	0x02, 0x03, 0x00, 0x00, 0x02, 0x06, 0x01, 0x00, 0x04, 0x0b, 0x08, 0x00, 0x01, 0x00, 0x00, 0x00
        /*0020*/ 	.byte	0x00, 0x00, 0x00, 0x00


//--------------------- .nv.info._Z8lrp_percPfS_S_S_ --------------------------
	.section	.nv.info._Z8lrp_percPfS_S_S_,"",@"SHT_CUDA_INFO"
	.sectionflags	@""
	.align	4


	//----- nvinfo : EIATTR_CUDA_API_VERSION
	.align		4
        /*0000*/ 	.byte	0x04, 0x37
        /*0002*/ 	.short	(.L_15 - .L_14)
.L_14:
        /*0004*/ 	.word	0x00000082


	//----- nvinfo : EIATTR_KPARAM_INFO
	.align		4
.L_15:
        /*0008*/ 	.byte	0x04, 0x17
        /*000a*/ 	.short	(.L_17 - .L_16)
.L_16:
        /*000c*/ 	.word	0x00000000
        /*0010*/ 	.short	0x0003
        /*0012*/ 	.short	0x0018
        /*0014*/ 	.byte	0x00, 0xf5, 0x21, 0x00


	//----- nvinfo : EIATTR_KPARAM_INFO
	.align		4
.L_17:
        /*0018*/ 	.byte	0x04, 0x17
        /*001a*/ 	.short	(.L_19 - .L_18)
.L_18:
        /*001c*/ 	.word	0x00000000
        /*0020*/ 	.short	0x0002
        /*0022*/ 	.short	0x0010
        /*0024*/ 	.byte	0x00, 0xf5, 0x21, 0x00


	//----- nvinfo : EIATTR_KPARAM_INFO
	.align		4
.L_19:
        /*0028*/ 	.byte	0x04, 0x17
        /*002a*/ 	.short	(.L_21 - .L_20)
.L_20:
        /*002c*/ 	.word	0x00000000
        /*0030*/ 	.short	0x0001
        /*0032*/ 	.short	0x0008
        /*0034*/ 	.byte	0x00, 0xf5, 0x21, 0x00


	//----- nvinfo : EIATTR_KPARAM_INFO
	.align		4
.L_21:
        /*0038*/ 	.byte	0x04, 0x17
        /*003a*/ 	.short	(.L_23 - .L_22)
.L_22:
        /*003c*/ 	.word	0x00000000
        /*0040*/ 	.short	0x0000
        /*0042*/ 	.short	0x0000
        /*0044*/ 	.byte	0x00, 0xf5, 0x21, 0x00


	//----- nvinfo : EIATTR_SPARSE_MMA_MASK
	.align		4
.L_23:
        /*0048*/ 	.byte	0x03, 0x50
        /*004a*/ 	.short	0x0000


	//----- nvinfo : EIATTR_MAXREG_COUNT
	.align		4
        /*004c*/ 	.byte	0x03, 0x1b
        /*004e*/ 	.short	0x00ff


	//----- nvinfo : EIATTR_NUM_BARRIERS
	.align		4
        /*0050*/ 	.byte	0x02, 0x4c
        /*0052*/ 	.byte	0x01
	.zero		1


	//----- nvinfo : EIATTR_MERCURY_ISA_VERSION
	.align		4
        /*0054*/ 	.byte	0x03, 0x5f
        /*0056*/ 	.short	0x0101


	//----- nvinfo : EIATTR_VRC_CTA_INIT_COUNT
	.align		4
        /*0058*/ 	.byte	0x02, 0x4a
	.zero		1
	.zero		1


	//----- nvinfo : EIATTR_EXIT_INSTR_OFFSETS
	.align		4
        /*005c*/ 	.byte	0x04, 0x1c
        /*005e*/ 	.short	(.L_25 - .L_24)


	//   ....[0]....
.L_24:
        /*0060*/ 	.word	0x000003f0


	//----- nvinfo : EIATTR_CRS_STACK_SIZE
	.align		4
.L_25:
        /*0064*/ 	.byte	0x04, 0x1e
        /*0066*/ 	.short	(.L_27 - .L_26)
.L_26:
        /*0068*/ 	.word	0x00000000


	//----- nvinfo : EIATTR_CBANK_PARAM_SIZE
	.align		4
.L_27:
        /*006c*/ 	.byte	0x03, 0x19
        /*006e*/ 	.short	0x0020


	//----- nvinfo : EIATTR_PARAM_CBANK
	.align		4
        /*0070*/ 	.byte	0x04, 0x0a
        /*0072*/ 	.short	(.L_29 - .L_28)
	.align		4
.L_28:
        /*0074*/ 	.word	index@(.nv.constant0._Z8lrp_percPfS_S_S_)
        /*0078*/ 	.short	0x0380
        /*007a*/ 	.short	0x0020


	//----- nvinfo : EIATTR_SW_WAR
	.align		4
.L_29:
        /*007c*/ 	.byte	0x04, 0x36
        /*007e*/ 	.short	(.L_31 - .L_30)
.L_30:
        /*0080*/ 	.word	0x00000008
.L_31:


//--------------------- .nv.info._Z8fwd_percPfS_S_S_S_ --------------------------
	.section	.nv.info._Z8fwd_percPfS_S_S_S_,"",@"SHT_CUDA_INFO"
	.sectionflags	@""
	.align	4


	//----- nvinfo : EIATTR_CUDA_API_VERSION
	.align		4
        /*0000*/ 	.byte	0x04, 0x37
        /*0002*/ 	.short	(.L_33 - .L_32)
.L_32:
        /*0004*/ 	.word	0x00000082


	//----- nvinfo : EIATTR_KPARAM_INFO
	.align		4
.L_33:
        /*0008*/ 	.byte	0x04, 0x17
        /*000a*/ 	.short	(.L_35 - .L_34)
.L_34:
        /*000c*/ 	.word	0x00000000
        /*0010*/ 	.short	0x0004
        /*0012*/ 	.short	0x0020
        /*0014*/ 	.byte	0x00, 0xf5, 0x21, 0x00


	//----- nvinfo : EIATTR_KPARAM_INFO
	.align		4
.L_35:
        /*0018*/ 	.byte	0x04, 0x17
        /*001a*/ 	.short	(.L_37 - .L_36)
.L_36:
        /*001c*/ 	.word	0x00000000
        /*0020*/ 	.short	0x0003
        /*0022*/ 	.short	0x0018
        /*0024*/ 	.byte	0x00, 0xf5, 0x21, 0x00


	//----- nvinfo : EIATTR_KPARAM_INFO
	.align		4
.L_37:
        /*0028*/ 	.byte	0x04, 0x17
        /*002a*/ 	.short	(.L_39 - .L_38)
.L_38:
        /*002c*/ 	.word	0x00000000
        /*0030*/ 	.short	0x0002
        /*0032*/ 	.short	0x0010
        /*0034*/ 	.byte	0x00, 0xf5, 0x21, 0x00


	//----- nvinfo : EIATTR_KPARAM_INFO
	.align		4
.L_39:
        /*0038*/ 	.byte	0x04, 0x17
        /*003a*/ 	.short	(.L_41 - .L_40)
.L_40:
        /*003c*/ 	.word	0x00000000
        /*0040*/ 	.short	0x0001
        /*0042*/ 	.short	0x0008
        /*0044*/ 	.byte	0x00, 0xf5, 0x21, 0x00


	//----- nvinfo : EIATTR_KPARAM_INFO
	.align		4
.L_41:
        /*0048*/ 	.byte	0x04, 0x17
        /*004a*/ 	.short	(.L_43 - .L_42)
.L_42:
        /*004c*/ 	.word	0x00000000
        /*0050*/ 	.short	0x0000
        /*0052*/ 	.short	0x0000
        /*0054*/ 	.byte	0x00, 0xf5, 0x21, 0x00


	//----- nvinfo : EIATTR_SPARSE_MMA_MASK
	.align		4
.L_43:
        /*0058*/ 	.byte	0x03, 0x50
        /*005a*/ 	.short	0x0000


	//----- nvinfo : EIATTR_MAXREG_COUNT
	.align		4
        /*005c*/ 	.byte	0x03, 0x1b
        /*005e*/ 	.short	0x00ff


	//----- nvinfo : EIATTR_NUM_BARRIERS
	.align		4
        /*0060*/ 	.byte	0x02, 0x4c
        /*0062*/ 	.byte	0x01
	.zero		1


	//----- nvinfo : EIATTR_MERCURY_ISA_VERSION
	.align		4
        /*0064*/ 	.byte	0x03, 0x5f
        /*0066*/ 	.short	0x0101


	//----- nvinfo : EIATTR_VRC_CTA_INIT_COUNT
	.align		4
        /*0068*/ 	.byte	0x02, 0x4a
	.zero		1
	.zero		1


	//----- nvinfo : EIATTR_EXIT_INSTR_OFFSETS
	.align		4
        /*006c*/ 	.byte	0x04, 0x1c
        /*006e*/ 	.short	(.L_45 - .L_44)


	//   ....[0]....
.L_44:
        /*0070*/ 	.word	0x00000290


	//   ....[1]....
        /*0074*/ 	.word	0x000002d0


	//----- nvinfo : EIATTR_CRS_STACK_SIZE
	.align		4
.L_45:
        /*0078*/ 	.byte	0x04, 0x1e
        /*007a*/ 	.short	(.L_47 - .L_46)
.L_46:
        /*007c*/ 	.word	0x00000000


	//----- nvinfo : EIATTR_CBANK_PARAM_SIZE
	.align		4
.L_47:
        /*0080*/ 	.byte	0x03, 0x19
        /*0082*/ 	.short	0x0028


	//----- nvinfo : EIATTR_PARAM_CBANK
	.align		4
        /*0084*/ 	.byte	0x04, 0x0a
        /*0086*/ 	.short	(.L_49 - .L_48)
	.align		4
.L_48:
        /*0088*/ 	.word	index@(.nv.constant0._Z8fwd_percPfS_S_S_S_)
        /*008c*/ 	.short	0x0380
        /*008e*/ 	.short	0x0028


	//----- nvinfo : EIATTR_SW_WAR
	.align		4
.L_49:
        /*0090*/ 	.byte	0x04, 0x36
        /*0092*/ 	.short	(.L_51 - .L_50)
.L_50:
        /*0094*/ 	.word	0x00000008
.L_51:


//--------------------- .nv.callgraph             --------------------------
	.section	.nv.callgraph,"",@"SHT_CUDA_CALLGRAPH"
	.align	4
	.sectionentsize	8
	.align		4
        /*0000*/ 	.word	0x00000000
	.align		4
        /*0004*/ 	.word	0xffffffff
	.align		4
        /*0008*/ 	.word	0x00000000
	.align		4
        /*000c*/ 	.word	0xfffffffe
	.align		4
        /*0010*/ 	.word	0x00000000
	.align		4
        /*0014*/ 	.word	0xfffffffd
	.align		4
        /*0018*/ 	.word	0x00000000
	.align		4
        /*001c*/ 	.word	0xfffffffc


//--------------------- .text._Z8lrp_percPfS_S_S_ --------------------------
	.section	.text._Z8lrp_percPfS_S_S_,"ax",@progbits
	.align	128
        .global         _Z8lrp_percPfS_S_S_
        .type           _Z8lrp_percPfS_S_S_,@function
        .size           _Z8lrp_percPfS_S_S_,(.L_x_19 - _Z8lrp_percPfS_S_S_)
        .other          _Z8lrp_percPfS_S_S_,@"STO_CUDA_ENTRY STV_DEFAULT"
_Z8lrp_percPfS_S_S_:
.text._Z8lrp_percPfS_S_S_:
[----:B------:R-:W-:Y:S01]  /*0000*/  LDC R1, c[0x0][0x37c] ;  /* 0x0000df00ff017b82 */ /* 0x000fe20000000800 */
[----:B------:R-:W0:Y:S07]  /*0010*/  S2R R2, SR_CTAID.X ;  /* 0x0000000000027919 */ /* 0x000e2e0000002500 */
[----:B------:R-:W1:Y:S01]  /*0020*/  LDC.64 R4, c[0x0][0x390] ;  /* 0x0000e400ff047b82 */ /* 0x000e620000000a00 */
[----:B------:R-:W2:Y:S01]  /*0030*/  LDCU.64 UR8, c[0x0][0x358] ;  /* 0x00006b00ff0877ac */ /* 0x000ea20008000a00 */
[----:B------:R-:W0:Y:S06]  /*0040*/  S2R R11, SR_TID.X ;  /* 0x00000000000b7919 */ /* 0x000e2c0000002100 */
[----:B------:R-:W3:Y:S08]  /*0050*/  LDC.64 R6, c[0x0][0x398] ;  /* 0x0000e600ff067b82 */ /* 0x000ef00000000a00 */
[----:B------:R-:W4:Y:S01]  /*0060*/  LDC.64 R8, c[0x0][0x380] ;  /* 0x0000e000ff087b82 */ /* 0x000f220000000a00 */
[----:B0-----:R-:W-:-:S02]  /*0070*/  IMAD R3, R11, 0xc8, R2 ;  /* 0x000000c80b037824 */ /* 0x001fc400078e0202 */
[----:B---3--:R-:W-:-:S04]  /*0080*/  IMAD.WIDE.U32 R6, R11, 0x4, R6 ;  /* 0x000000040b067825 */ /* 0x008fc800078e0006 */
[----:B-1----:R-:W-:Y:S02]  /*0090*/  IMAD.WIDE.U32 R4, R3, 0x4, R4 ;  /* 0x0000000403047825 */ /* 0x002fe400078e0004 */
[----:B--2---:R-:W2:Y:S02]  /*00a0*/  LDG.E R6, desc[UR8][R6.64] ;  /* 0x0000000806067981 */ /* 0x004ea4000c1e1900 */
[----:B----4-:R-:W-:Y:S02]  /*00b0*/  IMAD.WIDE.U32 R8, R11, 0x4, R8 ;  /* 0x000000040b087825 */ /* 0x010fe400078e0008 */
[----:B------:R0:W3:Y:S04]  /*00c0*/  LDG.E R4, desc[UR8][R4.64] ;  /* 0x0000000804047981 */ /* 0x0000e8000c1e1900 */
[----:B------:R-:W4:Y:S01]  /*00d0*/  LDG.E R8, desc[UR8][R8.64] ;  /* 0x0000000808087981 */ /* 0x000f22000c1e1900 */
[----:B------:R-:W1:Y:S01]  /*00e0*/  S2UR UR7, SR_CgaCtaId ;  /* 0x00000000000779c3 */ /* 0x000e620000008800 */
[----:B------:R-:W-:-:S02]  /*00f0*/  UMOV UR4, 0x400 ;  /* 0x0000040000047882 */ /* 0x000fc40000000000 */
[----:B------:R-:W-:Y:S02]  /*0100*/  UIADD3 UR5, UPT, UPT, UR4, 0x2c, URZ ;  /* 0x0000002c04057890 */ /* 0x000fe4000fffe0ff */
[----:B------:R-:W-:Y:S02]  /*0110*/  UIADD3 UR6, UPT, UPT, UR4, 0x54, URZ ;  /* 0x0000005404067890 */ /* 0x000fe4000fffe0ff */
[----:B-1----:R-:W-:Y:S02]  /*0120*/  ULEA UR4, UR7, UR4, 0x18 ;  /* 0x0000000407047291 */ /* 0x002fe4000f8ec0ff */
[----:B------:R-:W-:Y:S02]  /*0130*/  ULEA UR5, UR7, UR5, 0x18 ;  /* 0x0000000507057291 */ /* 0x000fe4000f8ec0ff */
[----:B------:R-:W-:Y:S02]  /*0140*/  ULEA UR6, UR7, UR6, 0x18 ;  /* 0x0000000607067291 */ /* 0x000fe4000f8ec0ff */
[----:B------:R-:W-:-:S02]  /*0150*/  LEA R3, R11, UR4, 0x2 ;  /* 0x000000040b037c11 */ /* 0x000fc4000f8e10ff */
[C---:B0-----:R-:W-:Y:S02]  /*0160*/  LEA R5, R11.reuse, UR5, 0x2 ;  /* 0x000000050b057c11 */ /* 0x041fe4000f8e10ff */
[----:B------:R-:W-:Y:S01]  /*0170*/  LEA R7, R11, UR6, 0x2 ;  /* 0x000000060b077c11 */ /* 0x000fe2000f8e10ff */
[----:B------:R-:W-:Y:S01]  /*0180*/  BSSY.RECONVERGENT B0, `(.L_x_0) ;  /* 0x0000015000007945 */ /* 0x000fe20003800200 */
[----:B---3--:R-:W-:Y:S04]  /*0190*/  STS [R3], R4 ;  /* 0x0000000403007388 */ /* 0x008fe80000000800 */
[----:B------:R-:W-:Y:S04]  /*01a0*/  STS [UR4+0x28], RZ ;  /* 0x000028ffff007988 */ /* 0x000fe80008000804 */
[----:B--2---:R-:W-:Y:S04]  /*01b0*/  STS [R5], R6 ;  /* 0x0000000605007388 */ /* 0x004fe80000000800 */
[----:B----4-:R-:W-:Y:S01]  /*01c0*/  STS [R7], R8 ;  /* 0x0000000807007388 */ /* 0x010fe20000000800 */
[----:B------:R-:W-:Y:S06]  /*01d0*/  BAR.SYNC.DEFER_BLOCKING 0x0 ;  /* 0x0000000000007b1d */ /* 0x000fec0000010000 */
[----:B------:R-:W0:Y:S04]  /*01e0*/  LDS R11, [R5] ;  /* 0x00000000050b7984 */ /* 0x000e280000000800 */
[----:B------:R-:W-:Y:S04]  /*01f0*/  LDS R0, [R3] ;  /* 0x0000000003007984 */ /* 0x000fe80000000800 */
[----:B------:R-:W1:Y:S01]  /*0200*/  LDS R9, [R7] ;  /* 0x0000000007097984 */ /* 0x000e620000000800 */
[----:B0-----:R-:W0:Y:S01]  /*0210*/  MUFU.RCP R10, R11 ;  /* 0x0000000b000a7308 */ /* 0x001e220000001000 */
[----:B-1----:R-:W-:-:S07]  /*0220*/  FMUL R0, R0, R9 ;  /* 0x0000000900007220 */ /* 0x002fce0000400000 */
[----:B------:R-:W1:Y:S01]  /*0230*/  FCHK P0, R0, R11 ;  /* 0x0000000b00007302 */ /* 0x000e620000000000 */
[----:B0-----:R-:W-:-:S04]  /*0240*/  FFMA R13, -R11, R10, 1 ;  /* 0x3f8000000b0d7423 */ /* 0x001fc8000000010a */
[----:B------:R-:W-:-:S04]  /*0250*/  FFMA R13, R10, R13, R10 ;  /* 0x0000000d0a0d7223 */ /* 0x000fc8000000000a */
[----:B------:R-:W-:-:S04]  /*0260*/  FFMA R4, R0, R13, RZ ;  /* 0x0000000d00047223 */ /* 0x000fc800000000ff */
[----:B------:R-:W-:-:S04]  /*0270*/  FFMA R6, -R11, R4, R0 ;  /* 0x000000040b067223 */ /* 0x000fc80000000100 */
[----:B------:R-:W-:Y:S01]  /*0280*/  FFMA R13, R13, R6, R4 ;  /* 0x000000060d0d7223 */ /* 0x000fe20000000004 */
[----:B-1----:R-:W-:Y:S06]  /*0290*/  @!P0 BRA `(.L_x_1) ;  /* 0x00000000000c8947 */ /* 0x002fec0003800000 */
[----:B------:R-:W-:-:S07]  /*02a0*/  MOV R4, 0x2c0 ;  /* 0x000002c000047802 */ /* 0x000fce0000000f00 */
[----:B------:R-:W-:Y:S05]  /*02b0*/  CALL.REL.NOINC `($__internal_0_$__cuda_sm3x_div_rn_noftz_f32_slowpath) ;  /* 0x0000000000507944 */ /* 0x000fea0003c00000 */
[----:B------:R-:W-:-:S07]  /*02c0*/  IMAD.MOV.U32 R13, RZ, RZ, R0 ;  /* 0x000000ffff0d7224 */ /* 0x000fce00078e0000 */
.L_x_1:
[----:B------:R-:W-:Y:S05]  /*02d0*/  BSYNC.RECONVERGENT B0 ;  /* 0x0000000000007941 */ /* 0x000fea0003800200 */
.L_x_0:
[----:B------:R-:W0:Y:S01]  /*02e0*/  S2UR UR6, SR_CgaCtaId ;  /* 0x00000000000679c3 */ /* 0x000e220000008800 */
[----:B------:R-:W-:Y:S01]  /*02f0*/  UMOV UR5, 0x400 ;  /* 0x0000040000057882 */ /* 0x000fe20000000000 */
[----:B------:R-:W-:Y:S01]  /*0300*/  BSSY.RECONVERGENT B0, `(.L_x_2) ;  /* 0x0000008000007945 */ /* 0x000fe20003800200 */
[----:B------:R-:W-:-:S04]  /*0310*/  UIADD3 UR4, UPT, UPT, UR5, 0x28, URZ ;  /* 0x0000002805047890 */ /* 0x000fc8000fffe0ff */
[----:B0-----:R-:W-:-:S12]  /*0320*/  ULEA UR4, UR6, UR4, 0x18 ;  /* 0x0000000406047291 */ /* 0x001fd8000f8ec0ff */
.L_x_3:
[----:B------:R-:W0:Y:S01]  /*0330*/  LDS R4, [UR4] ;  /* 0x00000004ff047984 */ /* 0x000e220008000800 */
[----:B------:R-:W-:Y:S02]  /*0340*/  IMAD.U32 R0, RZ, RZ, UR4 ;  /* 0x00000004ff007e24 */ /* 0x000fe4000f8e00ff */
[----:B0-----:R-:W-:-:S05]  /*0350*/  FADD R5, R13, R4 ;  /* 0x000000040d057221 */ /* 0x001fca0000000000 */
[----:B------:R-:W0:Y:S02]  /*0360*/  ATOMS.CAST.SPIN P0, [R0], R4, R5 ;  /* 0x000000040000758d */ /* 0x000e240001800005 */
[----:B0-----:R-:W-:Y:S05]  /*0370*/  @!P0 BRA `(.L_x_3) ;  /* 0xfffffffc00ec8947 */ /* 0x001fea000383ffff */
[----:B------:R-:W-:Y:S05]  /*0380*/  BSYNC.RECONVERGENT B0 ;  /* 0x0000000000007941 */ /* 0x000fea0003800200 */
.L_x_2:
[----:B------:R-:W-:Y:S01]  /*0390*/  BAR.SYNC.DEFER_BLOCKING 0x0 ;  /* 0x0000000000007b1d */ /* 0x000fe20000010000 */
[----:B------:R-:W-:-:S07]  /*03a0*/  ULEA UR7, UR6, UR5, 0x18 ;  /* 0x0000000506077291 */ /* 0x000fce000f8ec0ff */
[----:B------:R-:W0:Y:S02]  /*03b0*/  LDC.64 R4, c[0x0][0x388] ;  /* 0x0000e200ff047b82 */ /* 0x000e240000000a00 */
[----:B------:R-:W1:Y:S01]  /*03c0*/  LDS R7, [UR7+0x28] ;  /* 0x00002807ff077984 */ /* 0x000e620008000800 */
[----:B0-----:R-:W-:-:S05]  /*03d0*/  IMAD.WIDE.U32 R2, R2, 0x4, R4 ;  /* 0x0000000402027825 */ /* 0x001fca00078e0004 */
[----:B-1----:R-:W-:Y:S01]  /*03e0*/  STG.E desc[UR8][R2.64], R7 ;  /* 0x0000000702007986 */ /* 0x002fe2000c101908 */
[----:B------:R-:W-:Y:S05]  /*03f0*/  EXIT ;  /* 0x000000000000794d */ /* 0x000fea0003800000 */
        .weak           $__internal_0_$__cuda_sm3x_div_rn_noftz_f32_slowpath
        .type           $__internal_0_$__cuda_sm3x_div_rn_noftz_f32_slowpath,@function
        .size           $__internal_0_$__cuda_sm3x_div_rn_noftz_f32_slowpath,(.L_x_19 - $__internal_0_$__cuda_sm3x_div_rn_noftz_f32_slowpath)
$__internal_0_$__cuda_sm3x_div_rn_noftz_f32_slowpath:
[----:B------:R-:W-:Y:S01]  /*0400*/  SHF.R.U32.HI R5, RZ, 0x17, R11 ;  /* 0x00000017ff057819 */ /* 0x000fe2000001160b */
[----:B------:R-:W-:Y:S01]  /*0410*/  BSSY.RECONVERGENT B1, `(.L_x_4) ;  /* 0x0000064000017945 */ /* 0x000fe20003800200 */
[--C-:B------:R-:W-:Y:S01]  /*0420*/  SHF.R.U32.HI R3, RZ, 0x17, R0.reuse ;  /* 0x00000017ff037819 */ /* 0x100fe20000011600 */
[----:B------:R-:W-:Y:S01]  /*0430*/  IMAD.MOV.U32 R7, RZ, RZ, R0 ;  /* 0x000000ffff077224 */ /* 0x000fe200078e0000 */
[----:B------:R-:W-:Y:S02]  /*0440*/  LOP3.LUT R6, R5, 0xff, RZ, 0xc0, !PT ;  /* 0x000000ff05067812 */ /* 0x000fe400078ec0ff */
[----:B------:R-:W-:-:S03]  /*0450*/  LOP3.LUT R5, R3, 0xff, RZ, 0xc0, !PT ;  /* 0x000000ff03057812 */ /* 0x000fc600078ec0ff */
[----:B------:R-:W-:Y:S02]  /*0460*/  VIADD R10, R6, 0xffffffff ;  /* 0xffffffff060a7836 */ /* 0x000fe40000000000 */
[----:B------:R-:W-:-:S03]  /*0470*/  VIADD R9, R5, 0xffffffff ;  /* 0xffffffff05097836 */ /* 0x000fc60000000000 */
[----:B------:R-:W-:-:S04]  /*0480*/  ISETP.GT.U32.AND P0, PT, R10, 0xfd, PT ;  /* 0x000000fd0a00780c */ /* 0x000fc80003f04070 */
[----:B------:R-:W-:-:S13]  /*0490*/  ISETP.GT.U32.OR P0, PT, R9, 0xfd, P0 ;  /* 0x000000fd0900780c */ /* 0x000fda0000704470 */
[----:B------:R-:W-:Y:S01]  /*04a0*/  @!P0 IMAD.MOV.U32 R8, RZ, RZ, RZ ;  /* 0x000000ffff088224 */ /* 0x000fe200078e00ff */
[----:B------:R-:W-:Y:S06]  /*04b0*/  @!P0 BRA `(.L_x_5) ;  /* 0x0000000000608947 */ /* 0x000fec0003800000 */
[----:B------:R-:W-:Y:S01]  /*04c0*/  FSETP.GTU.FTZ.AND P0, PT, |R0|, +INF , PT ;  /* 0x7f8000000000780b */ /* 0x000fe20003f1c200 */
[----:B------:R-:W-:Y:S01]  /*04d0*/  IMAD.MOV.U32 R3, RZ, RZ, R11 ;  /* 0x000000ffff037224 */ /* 0x000fe200078e000b */
[----:B------:R-:W-:-:S04]  /*04e0*/  FSETP.GTU.FTZ.AND P1, PT, |R11|, +INF , PT ;  /* 0x7f8000000b00780b */ /* 0x000fc80003f3c200 */
[----:B------:R-:W-:-:S13]  /*04f0*/  PLOP3.LUT P0, PT, P0, P1, PT, 0xf8, 0x8f ;  /* 0x00000000008f781c */ /* 0x000fda0000703f70 */
[----:B------:R-:W-:Y:S05]  /*0500*/  @P0 BRA `(.L_x_6) ;  /* 0x00000004004c0947 */ /* 0x000fea0003800000 */
[----:B------:R-:W-:-:S13]  /*0510*/  LOP3.LUT P0, RZ, R11, 0x7fffffff, R7, 0xc8, !PT ;  /* 0x7fffffff0bff7812 */ /* 0x000fda000780c807 */
[----:B------:R-:W-:Y:S05]  /*0520*/  @!P0 BRA `(.L_x_7) ;  /* 0x00000004003c8947 */ /* 0x000fea0003800000 */
[C---:B------:R-:W-:Y:S02]  /*0530*/  FSETP.NEU.FTZ.AND P2, PT, |R0|.reuse, +INF , PT ;  /* 0x7f8000000000780b */ /* 0x040fe40003f5d200 */
[----:B------:R-:W-:Y:S02]  /*0540*/  FSETP.NEU.FTZ.AND P1, PT, |R3|, +INF , PT ;  /* 0x7f8000000300780b */ /* 0x000fe40003f3d200 */
[----:B------:R-:W-:-:S11]  /*0550*/  FSETP.NEU.FTZ.AND P0, PT, |R0|, +INF , PT ;  /* 0x7f8000000000780b */ /* 0x000fd60003f1d200 */
[----:B------:R-:W-:Y:S05]  /*0560*/  @!P1 BRA !P2, `(.L_x_7) ;  /* 0x00000004002c9947 */ /* 0x000fea0005000000 */
[----:B------:R-:W-:-:S04]  /*0570*/  LOP3.LUT P2, RZ, R7, 0x7fffffff, RZ, 0xc0, !PT ;  /* 0x7fffffff07ff7812 */ /* 0x000fc8000784c0ff */
[----:B------:R-:W-:-:S13]  /*0580*/  PLOP3.LUT P1, PT, P1, P2, PT, 0x2f, 0xf2 ;  /* 0x0000000000f2781c */ /* 0x000fda0000f24577 */
[----:B------:R-:W-:Y:S05]  /*0590*/  @P1 BRA `(.L_x_8) ;  /* 0x0000000400181947 */ /* 0x000fea0003800000 */
[----:B------:R-:W-:-:S04]  /*05a0*/  LOP3.LUT P1, RZ, R11, 0x7fffffff, RZ, 0xc0, !PT ;  /* 0x7fffffff0bff7812 */ /* 0x000fc8000782c0ff */
[----:B------:R-:W-:-:S13]  /*05b0*/  PLOP3.LUT P0, PT, P0, P1, PT, 0x2f, 0xf2 ;  /* 0x0000000000f2781c */ /* 0x000fda0000702577 */
[----:B------:R-:W-:Y:S05]  /*05c0*/  @P0 BRA `(.L_x_9) ;  /* 0x0000000400000947 */ /* 0x000fea0003800000 */
[----:B------:R-:W-:Y:S02]  /*05d0*/  ISETP.GE.AND P0, PT, R9, RZ, PT ;  /* 0x000000ff0900720c */ /* 0x000fe40003f06270 */
[----:B------:R-:W-:-:S11]  /*05e0*/  ISETP.GE.AND P1, PT, R10, RZ, PT ;  /* 0x000000ff0a00720c */ /* 0x000fd60003f26270 */
[----:B------:R-:W-:Y:S02]  /*05f0*/  @P0 IMAD.MOV.U32 R8, RZ, RZ, RZ ;  /* 0x000000ffff080224 */ /* 0x000fe400078e00ff */
[----:B------:R-:W-:Y:S01]  /*0600*/  @!P0 FFMA R7, R0, 1.84467440737095516160e+19, RZ ;  /* 0x5f80000000078823 */ /* 0x000fe200000000ff */
[----:B------:R-:W-:Y:S02]  /*0610*/  @!P0 IMAD.MOV.U32 R8, RZ, RZ, -0x40 ;  /* 0xffffffc0ff088424 */ /* 0x000fe400078e00ff */
[----:B------:R-:W-:Y:S02]  /*0620*/  @!P1 FFMA R11, R3, 1.84467440737095516160e+19, RZ ;  /* 0x5f800000030b9823 */ /* 0x000fe400000000ff */
[----:B------:R-:W-:-:S07]  /*0630*/  @!P1 VIADD R8, R8, 0x40 ;  /* 0x0000004008089836 */ /* 0x000fce0000000000 */
.L_x_5:
[----:B------:R-:W-:Y:S01]  /*0640*/  LEA R0, R6, 0xc0800000, 0x17 ;  /* 0xc080000006007811 */ /* 0x000fe200078eb8ff */
[----:B------:R-:W-:Y:S01]  /*0650*/  VIADD R5, R5, 0xffffff81 ;  /* 0xffffff8105057836 */ /* 0x000fe20000000000 */
[----:B------:R-:W-:Y:S03]  /*0660*/  BSSY.RECONVERGENT B2, `(.L_x_10) ;  /* 0x0000035000027945 */ /* 0x000fe60003800200 */
[----:B------:R-:W-:Y:S02]  /*0670*/  IMAD.IADD R11, R11, 0x1, -R0 ;  /* 0x000000010b0b7824 */ /* 0x000fe400078e0a00 */
[C---:B------:R-:W-:Y:S01]  /*0680*/  IMAD R0, R5.reuse, -0x800000, R7 ;  /* 0xff80000005007824 */ /* 0x040fe200078e0207 */
[----:B------:R-:W-:Y:S01]  /*0690*/  IADD3 R5, PT, PT, R5, 0x7f, -R6 ;  /* 0x0000007f05057810 */ /* 0x000fe20007ffe806 */
[----:B------:R-:W0:Y:S01]  /*06a0*/  MUFU.RCP R3, R11 ;  /* 0x0000000b00037308 */ /* 0x000e220000001000 */
[----:B------:R-:W-:-:S03]  /*06b0*/  FADD.FTZ R9, -R11, -RZ ;  /* 0x800000ff0b097221 */ /* 0x000fc60000010100 */
[----:B------:R-:W-:Y:S02]  /*06c0*/  IMAD.IADD R5, R5, 0x1, R8 ;  /* 0x0000000105057824 */ /* 0x000fe400078e0208 */
[----:B0-----:R-:W-:-:S04]  /*06d0*/  FFMA R10, R3, R9, 1 ;  /* 0x3f800000030a7423 */ /* 0x001fc80000000009 */
[----:B------:R-:W-:-:S04]  /*06e0*/  FFMA R12, R3, R10, R3 ;  /* 0x0000000a030c7223 */ /* 0x000fc80000000003 */
[----:B------:R-:W-:-:S04]  /*06f0*/  FFMA R3, R0, R12, RZ ;  /* 0x0000000c00037223 */ /* 0x000fc800000000ff */
[----:B------:R-:W-:-:S04]  /*0700*/  FFMA R10, R9, R3, R0 ;  /* 0x00000003090a7223 */ /* 0x000fc80000000000 */
[----:B------:R-:W-:-:S04]  /*0710*/  FFMA R7, R12, R10, R3 ;  /* 0x0000000a0c077223 */ /* 0x000fc80000000003 */
[----:B------:R-:W-:-:S04]  /*0720*/  FFMA R10, R9, R7, R0 ;  /* 0x00000007090a7223 */ /* 0x000fc80000000000 */
[----:B------:R-:W-:-:S05]  /*0730*/  FFMA R0, R12, R10, R7 ;  /* 0x0000000a0c007223 */ /* 0x000fca0000000007 */
[----:B------:R-:W-:-:S04]  /*0740*/  SHF.R.U32.HI R3, RZ, 0x17, R0 ;  /* 0x00000017ff037819 */ /* 0x000fc80000011600 */
[----:B------:R-:W-:-:S05]  /*0750*/  LOP3.LUT R3, R3, 0xff, RZ, 0xc0, !PT ;  /* 0x000000ff03037812 */ /* 0x000fca00078ec0ff */
[----:B------:R-:W-:-:S04]  /*0760*/  IMAD.IADD R9, R3, 0x1, R5 ;  /* 0x0000000103097824 */ /* 0x000fc800078e0205 */
[----:B------:R-:W-:-:S05]  /*0770*/  VIADD R3, R9, 0xffffffff ;  /* 0xffffffff09037836 */ /* 0x000fca0000000000 */
[----:B------:R-:W-:-:S13]  /*0780*/  ISETP.GE.U32.AND P0, PT, R3, 0xfe, PT ;  /* 0x000000fe0300780c */ /* 0x000fda0003f06070 */
[----:B------:R-:W-:Y:S05]  /*0790*/  @!P0 BRA `(.L_x_11) ;  /* 0x0000000000808947 */ /* 0x000fea0003800000 */
[----:B------:R-:W-:-:S13]  /*07a0*/  ISETP.GT.AND P0, PT, R9, 0xfe, PT ;  /* 0x000000fe0900780c */ /* 0x000fda0003f04270 */
[----:B------:R-:W-:Y:S05]  /*07b0*/  @P0 BRA `(.L_x_12) ;  /* 0x00000000006c0947 */ /* 0x000fea0003800000 */
[----:B------:R-:W-:-:S13]  /*07c0*/  ISETP.GE.AND P0, PT, R9, 0x1, PT ;  /* 0x000000010900780c */ /* 0x000fda0003f06270 */
[----:B------:R-:W-:Y:S05]  /*07d0*/  @P0 BRA `(.L_x_13) ;  /* 0x0000000000740947 */ /* 0x000fea0003800000 */
[----:B------:R-:W-:Y:S02]  /*07e0*/  ISETP.GE.AND P0, PT, R9, -0x18, PT ;  /* 0xffffffe80900780c */ /* 0x000fe40003f06270 */
[----:B------:R-:W-:-:S11]  /*07f0*/  LOP3.LUT R0, R0, 0x80000000, RZ, 0xc0, !PT ;  /* 0x8000000000007812 */ /* 0x000fd600078ec0ff */
[----:B------:R-:W-:Y:S05]  /*0800*/  @!P0 BRA `(.L_x_13) ;  /* 0x0000000000688947 */ /* 0x000fea0003800000 */
[CCC-:B------:R-:W-:Y:S01]  /*0810*/  FFMA.RZ R3, R12.reuse, R10.reuse, R7.reuse ;  /* 0x0000000a0c037223 */ /* 0x1c0fe2000000c007 */
[C---:B------:R-:W-:Y:S02]  /*0820*/  VIADD R8, R9.reuse, 0x20 ;  /* 0x0000002009087836 */ /* 0x040fe40000000000 */
[CCC-:B------:R-:W-:Y:S01]  /*0830*/  FFMA.RM R6, R12.reuse, R10.reuse, R7.reuse ;  /* 0x0000000a0c067223 */ /* 0x1c0fe20000004007 */
[----:B------:R-:W-:Y:S02]  /*0840*/  ISETP.NE.AND P2, PT, R9, RZ, PT ;  /* 0x000000ff0900720c */ /* 0x000fe40003f45270 */
[----:B------:R-:W-:Y:S01]  /*0850*/  LOP3.LUT R5, R3, 0x7fffff, RZ, 0xc0, !PT ;  /* 0x007fffff03057812 */ /* 0x000fe200078ec0ff */
[----:B------:R-:W-:Y:S01]  /*0860*/  FFMA.RP R3, R12, R10, R7 ;  /* 0x0000000a0c037223 */ /* 0x000fe20000008007 */
[----:B------:R-:W-:Y:S01]  /*0870*/  IMAD.MOV R7, RZ, RZ, -R9 ;  /* 0x000000ffff077224 */ /* 0x000fe200078e0a09 */
[----:B------:R-:W-:Y:S02]  /*0880*/  ISETP.NE.AND P1, PT, R9, RZ, PT ;  /* 0x000000ff0900720c */ /* 0x000fe40003f25270 */
[----:B------:R-:W-:-:S02]  /*0890*/  LOP3.LUT R5, R5, 0x800000, RZ, 0xfc, !PT ;  /* 0x0080000005057812 */ /* 0x000fc400078efcff */
[----:B------:R-:W-:Y:S02]  /*08a0*/  FSETP.NEU.FTZ.AND P0, PT, R3, R6, PT ;  /* 0x000000060300720b */ /* 0x000fe40003f1d000 */
[----:B------:R-:W-:Y:S02]  /*08b0*/  SHF.L.U32 R8, R5, R8, RZ ;  /* 0x0000000805087219 */ /* 0x000fe400000006ff */
[----:B------:R-:W-:Y:S02]  /*08c0*/  SEL R6, R7, RZ, P2 ;  /* 0x000000ff07067207 */ /* 0x000fe40001000000 */
[----:B------:R-:W-:Y:S02]  /*08d0*/  ISETP.NE.AND P1, PT, R8, RZ, P1 ;  /* 0x000000ff0800720c */ /* 0x000fe40000f25270 */
[----:B------:R-:W-:Y:S02]  /*08e0*/  SHF.R.U32.HI R6, RZ, R6, R5 ;  /* 0x00000006ff067219 */ /* 0x000fe40000011605 */
[----:B------:R-:W-:-:S02]  /*08f0*/  PLOP3.LUT P0, PT, P0, P1, PT, 0xf8, 0x8f ;  /* 0x00000000008f781c */ /* 0x000fc40000703f70 */
[----:B------:R-:W-:Y:S02]  /*0900*/  SHF.R.U32.HI R8, RZ, 0x1, R6 ;  /* 0x00000001ff087819 */ /* 0x000fe40000011606 */
[----:B------:R-:W-:-:S04]  /*0910*/  SEL R3, RZ, 0x1, !P0 ;  /* 0x00000001ff037807 */ /* 0x000fc80004000000 */
[----:B------:R-:W-:-:S04]  /*0920*/  LOP3.LUT R3, R3, 0x1, R8, 0xf8, !PT ;  /* 0x0000000103037812 */ /* 0x000fc800078ef808 */
[----:B------:R-:W-:-:S05]  /*0930*/  LOP3.LUT R3, R3, R6, RZ, 0xc0, !PT ;  /* 0x0000000603037212 */ /* 0x000fca00078ec0ff */
[----:B------:R-:W-:-:S05]  /*0940*/  IMAD.IADD R3, R8, 0x1, R3 ;  /* 0x0000000108037824 */ /* 0x000fca00078e0203 */
[----:B------:R-:W-:Y:S01]  /*0950*/  LOP3.LUT R0, R3, R0, RZ, 0xfc, !PT ;  /* 0x0000000003007212 */ /* 0x000fe200078efcff */
[----:B------:R-:W-:Y:S06]  /*0960*/  BRA `(.L_x_13) ;  /* 0x0000000000107947 */ /* 0x000fec0003800000 */
.L_x_12:
[----:B------:R-:W-:-:S04]  /*0970*/  LOP3.LUT R0, R0, 0x80000000, RZ, 0xc0, !PT ;  /* 0x8000000000007812 */ /* 0x000fc800078ec0ff */
[----:B------:R-:W-:Y:S01]  /*0980*/  LOP3.LUT R0, R0, 0x7f800000, RZ, 0xfc, !PT ;  /* 0x7f80000000007812 */ /* 0x000fe200078efcff */
[----:B------:R-:W-:Y:S06]  /*0990*/  BRA `(.L_x_13) ;  /* 0x0000000000047947 */ /* 0x000fec0003800000 */
.L_x_11:
[----:B------:R-:W-:-:S07]  /*09a0*/  IMAD R0, R5, 0x800000, R0 ;  /* 0x0080000005007824 */ /* 0x000fce00078e0200 */
.L_x_13:
[----:B------:R-:W-:Y:S05]  /*09b0*/  BSYNC.RECONVERGENT B2 ;  /* 0x0000000000027941 */ /* 0x000fea0003800200 */
.L_x_10:
[----:B------:R-:W-:Y:S05]  /*09c0*/  BRA `(.L_x_14) ;  /* 0x0000000000207947 */ /* 0x000fea0003800000 */
.L_x_9:
[----:B------:R-:W-:-:S04]  /*09d0*/  LOP3.LUT R0, R11, 0x80000000, R7, 0x48, !PT ;  /* 0x800000000b007812 */ /* 0x000fc800078e4807 */
[----:B------:R-:W-:Y:S01]  /*09e0*/  LOP3.LUT R0, R0, 0x7f800000, RZ, 0xfc, !PT ;  /* 0x7f80000000007812 */ /* 0x000fe200078efcff */
[----:B------:R-:W-:Y:S06]  /*09f0*/  BRA `(.L_x_14) ;  /* 0x0000000000147947 */ /* 0x000fec0003800000 */
.L_x_8:
[----:B------:R-:W-:Y:S01]  /*0a00*/  LOP3.LUT R0, R11, 0x80000000, R7, 0x48, !PT ;  /* 0x800000000b007812 */ /* 0x000fe200078e4807 */
[----:B------:R-:W-:Y:S06]  /*0a10*/  BRA `(.L_x_14) ;  /* 0x00000000000c7947 */ /* 0x000fec0003800000 */
.L_x_7:
[----:B------:R-:W0:Y:S01]  /*0a20*/  MUFU.RSQ R0, -QNAN ;  /* 0xffc0000000007908 */ /* 0x000e220000001400 */
[----:B------:R-:W-:Y:S05]  /*0a30*/  BRA `(.L_x_14) ;  /* 0x0000000000047947 */ /* 0x000fea0003800000 */
.L_x_6:
[----:B------:R-:W-:-:S07]  /*0a40*/  FADD.FTZ R0, R0, R3 ;  /* 0x0000000300007221 */ /* 0x000fce0000010000 */
.L_x_14:
[----:B------:R-:W-:Y:S05]  /*0a50*/  BSYNC.RECONVERGENT B1 ;  /* 0x0000000000017941 */ /* 0x000fea0003800200 */
.L_x_4:
[----:B------:R-:W-:-:S04]  /*0a60*/  IMAD.MOV.U32 R5, RZ, RZ, 0x0 ;  /* 0x00000000ff057424 */ /* 0x000fc800078e00ff */
[----:B0-----:R-:W-:Y:S05]  /*0a70*/  RET.REL.NODEC R4 `(_Z8lrp_percPfS_S_S_) ;  /* 0xfffffff404607950 */ /* 0x001fea0003c3ffff */
.L_x_15:
[----:B------:R-:W-:-:S00]  /*0a80*/  BRA `(.L_x_15) ;  /* 0xfffffffc00fc7947 */ /* 0x000fc0000383ffff */
[----:B------:R-:W-:-:S00]  /*0a90*/  NOP ;  /* 0x0000000000007918 */ /* 0x000fc00000000000 */
        /* <DEDUP_REMOVED lines=14> */
.L_x_19:


//--------------------- .text._Z8fwd_percPfS_S_S_S_ --------------------------
	.section	.text._Z8fwd_percPfS_S_S_S_,"ax",@progbits
	.align	128
        .global         _Z8fwd_percPfS_S_S_S_
        .type           _Z8fwd_percPfS_S_S_S_,@function
        .size           _Z8fwd_percPfS_S_S_S_,(.L_x_21 - _Z8fwd_percPfS_S_S_S_)
        .other          _Z8fwd_percPfS_S_S_S_,@"STO_CUDA_ENTRY STV_DEFAULT"
_Z8fwd_percPfS_S_S_S_:
.text._Z8fwd_percPfS_S_S_S_:
[----:B------:R-:W-:Y:S08]  /*0000*/  LDC R1, c[0x0][0x37c] ;  /* 0x0000df00ff017b82 */ /* 0x000ff00000000800 */
[----:B------:R-:W0:Y:S01]  /*0010*/  S2UR UR5, SR_CgaCtaId ;  /* 0x00000000000579c3 */ /* 0x000e220000008800 */
[----:B------:R-:W1:Y:S01]  /*0020*/  S2R R7, SR_TID.X ;  /* 0x0000000000077919 */ /* 0x000e620000002100 */
[----:B------:R-:W-:Y:S01]  /*0030*/  UMOV UR4, 0x400 ;  /* 0x0000040000047882 */ /* 0x000fe20000000000 */
[----:B------:R-:W2:Y:S01]  /*0040*/  LDCU.64 UR6, c[0x0][0x358] ;  /* 0x00006b00ff0677ac */ /* 0x000ea20008000a00 */
[----:B------:R-:W3:Y:S04]  /*0050*/  S2R R0, SR_CTAID.X ;  /* 0x0000000000007919 */ /* 0x000ee80000002500 */
[----:B------:R-:W1:Y:S08]  /*0060*/  LDC.64 R2, c[0x0][0x380] ;  /* 0x0000e000ff027b82 */ /* 0x000e700000000a00 */
[----:B------:R-:W4:Y:S01]  /*0070*/  LDC.64 R4, c[0x0][0x390] ;  /* 0x0000e400ff047b82 */ /* 0x000f220000000a00 */
[----:B0-----:R-:W-:-:S09]  /*0080*/  ULEA UR8, UR5, UR4, 0x18 ;  /* 0x0000000405087291 */ /* 0x001fd2000f8ec0ff */
[----:B------:R-:W-:Y:S01]  /*0090*/  STS [UR8+0x320], RZ ;  /* 0x000320ffff007988 */ /* 0x000fe20008000808 */
[----:B-1----:R-:W-:Y:S01]  /*00a0*/  IMAD.WIDE.U32 R2, R7, 0x4, R2 ;  /* 0x0000000407027825 */ /* 0x002fe200078e0002 */
[----:B------:R-:W-:Y:S03]  /*00b0*/  BAR.SYNC.DEFER_BLOCKING 0x0 ;  /* 0x0000000000007b1d */ /* 0x000fe60000010000 */
[----:B---3--:R-:W-:-:S04]  /*00c0*/  IMAD R9, R0, 0xc8, R7 ;  /* 0x000000c800097824 */ /* 0x008fc800078e0207 */
[----:B----4-:R-:W-:Y:S01]  /*00d0*/  IMAD.WIDE.U32 R4, R9, 0x4, R4 ;  /* 0x0000000409047825 */ /* 0x010fe200078e0004 */
[----:B--2---:R-:W2:Y:S05]  /*00e0*/  LDG.E R2, desc[UR6][R2.64] ;  /* 0x0000000602027981 */ /* 0x004eaa000c1e1900 */
[----:B------:R-:W2:Y:S01]  /*00f0*/  LDG.E R5, desc[UR6][R4.64] ;  /* 0x0000000604057981 */ /* 0x000ea2000c1e1900 */
[----:B------:R-:W-:Y:S01]  /*0100*/  LEA R8, R7, UR8, 0x2 ;  /* 0x0000000807087c11 */ /* 0x000fe2000f8e10ff */
[----:B------:R-:W-:Y:S01]  /*0110*/  BSSY.RECONVERGENT B0, `(.L_x_16) ;  /* 0x000000a000007945 */ /* 0x000fe20003800200 */
[----:B------:R-:W-:-:S04]  /*0120*/  UIADD3 UR4, UPT, UPT, UR4, 0x320, URZ ;  /* 0x0000032004047890 */ /* 0x000fc8000fffe0ff */
[----:B------:R-:W-:Y:S01]  /*0130*/  ULEA UR4, UR5, UR4, 0x18 ;  /* 0x0000000405047291 */ /* 0x000fe2000f8ec0ff */
[----:B--2---:R-:W-:-:S05]  /*0140*/  FMUL R7, R2, R5 ;  /* 0x0000000502077220 */ /* 0x004fca0000400000 */
[----:B------:R0:W-:Y:S06]  /*0150*/  STS [R8], R7 ;  /* 0x0000000708007388 */ /* 0x0001ec0000000800 */
.L_x_17:
[----:B------:R-:W1:Y:S01]  /*0160*/  LDS R2, [UR4] ;  /* 0x00000004ff027984 */ /* 0x000e620008000800 */
[----:B------:R-:W-:Y:S01]  /*0170*/  MOV R4, UR4 ;  /* 0x0000000400047c02 */ /* 0x000fe20008000f00 */
[----:B-1----:R-:W-:-:S05]  /*0180*/  FADD R3, R7, R2 ;  /* 0x0000000207037221 */ /* 0x002fca0000000000 */
[----:B------:R-:W1:Y:S02]  /*0190*/  ATOMS.CAST.SPIN P0, [R4], R2, R3 ;  /* 0x000000020400758d */ /* 0x000e640001800003 */
[----:B-1----:R-:W-:Y:S05]  /*01a0*/  @!P0 BRA `(.L_x_17) ;  /* 0xfffffffc00ec8947 */ /* 0x002fea000383ffff */
[----:B------:R-:W-:Y:S05]  /*01b0*/  BSYNC.RECONVERGENT B0 ;  /* 0x0000000000007941 */ /* 0x000fea0003800200 */
.L_x_16:
[----:B------:R-:W-:Y:S08]  /*01c0*/  BAR.SYNC.DEFER_BLOCKING 0x0 ;  /* 0x0000000000007b1d */ /* 0x000ff00000010000 */
[----:B------:R-:W1:Y:S08]  /*01d0*/  LDC.64 R2, c[0x0][0x3a0] ;  /* 0x0000e800ff027b82 */ /* 0x000e700000000a00 */
[----:B------:R-:W2:Y:S01]  /*01e0*/  LDC.64 R4, c[0x0][0x398] ;  /* 0x0000e600ff047b82 */ /* 0x000ea20000000a00 */
[----:B------:R-:W3:Y:S04]  /*01f0*/  LDS R11, [UR8+0x320] ;  /* 0x00032008ff0b7984 */ /* 0x000ee80008000800 */
[----:B------:R-:W4:Y:S01]  /*0200*/  LDS R13, [R8] ;  /* 0x00000000080d7984 */ /* 0x000f220000000800 */
[----:B-1----:R-:W-:-:S04]  /*0210*/  IMAD.WIDE.U32 R2, R0, 0x4, R2 ;  /* 0x0000000400027825 */ /* 0x002fc800078e0002 */
[----:B--2---:R-:W-:Y:S01]  /*0220*/  IMAD.WIDE.U32 R4, R9, 0x4, R4 ;  /* 0x0000000409047825 */ /* 0x004fe200078e0004 */
[----:B---3--:R-:W-:Y:S01]  /*0230*/  FSETP.GEU.AND P0, PT, R11, RZ, PT ;  /* 0x000000ff0b00720b */ /* 0x008fe20003f0e000 */
[----:B------:R1:W-:Y:S04]  /*0240*/  STG.E desc[UR6][R2.64], R11 ;  /* 0x0000000b02007986 */ /* 0x0003e8000c101906 */
[----:B----4-:R1:W-:Y:S08]  /*0250*/  STG.E desc[UR6][R4.64], R13 ;  /* 0x0000000d04007986 */ /* 0x0103f0000c101906 */
[----:B0-----:R-:W0:Y:S02]  /*0260*/  @!P0 LDC.64 R6, c[0x0][0x388] ;  /* 0x0000e200ff068b82 */ /* 0x001e240000000a00 */
[----:B0-----:R-:W-:-:S05]  /*0270*/  @!P0 IMAD.WIDE.U32 R6, R0, 0x4, R6 ;  /* 0x0000000400068825 */ /* 0x001fca00078e0006 */
[----:B------:R1:W-:Y:S01]  /*0280*/  @!P0 STG.E desc[UR6][R6.64], RZ ;  /* 0x000000ff06008986 */ /* 0x0003e2000c101906 */
[----:B------:R-:W-:Y:S05]  /*0290*/  @!P0 EXIT ;  /* 0x000000000000894d */ /* 0x000fea0003800000 */
[----:B-1----:R-:W0:Y:S02]  /*02a0*/  LDC.64 R2, c[0x0][0x388] ;  /* 0x0000e200ff027b82 */ /* 0x002e240000000a00 */
[----:B0-----:R-:W-:-:S05]  /*02b0*/  IMAD.WIDE.U32 R2, R0, 0x4, R2 ;  /* 0x0000000400027825 */ /* 0x001fca00078e0002 */
[----:B------:R-:W-:Y:S01]  /*02c0*/  STG.E desc[UR6][R2.64], R11 ;  /* 0x0000000b02007986 */ /* 0x000fe2000c101906 */
[----:B------:R-:W-:Y:S05]  /*02d0*/  EXIT ;  /* 0x000000000000794d */ /* 0x000fea0003800000 */
.L_x_18:
        /* <DEDUP_REMOVED lines=10> */
.L_x_21:


//--------------------- .nv.shared._Z8lrp_percPfS_S_S_ --------------------------
	.section	.nv.shared._Z8lrp_percPfS_S_S_,"aw",@nobits
	.sectionflags	@""
	.align	4
.nv.shared._Z8lrp_percPfS_S_S_:
	.zero		1148


//--------------------- .nv.shared.reserved.0     --------------------------
	.section	.nv.shared.reserved.0,"aw",@nobits
	.weak		__nv_reservedSMEM_offset_0_alias
	.size		__nv_reservedSMEM_offset_0_alias, 0, 64
	.other		__nv_reservedSMEM_offset_0_alias,@"STO_CUDA_RESERVED_SHARED STV_DEFAULT"
__nv_reservedSMEM_offset_0_alias:
	.zero		0
	.zero		64


//--------------------- .nv.shared._Z8fwd_percPfS_S_S_S_ --------------------------
	.section	.nv.shared._Z8fwd_percPfS_S_S_S_,"aw",@nobits
	.sectionflags	@""
	.align	4
.nv.shared._Z8fwd_percPfS_S_S_S_:
	.zero		1828


//--------------------- .nv.constant0._Z8lrp_percPfS_S_S_ --------------------------
	.section	.nv.constant0._Z8lrp_percPfS_S_S_,"a",@progbits
	.sectionflags	@""
	.align	4
.nv.constant0._Z8lrp_percPfS_S_S_:
	.zero		928


//--------------------- .nv.constant0._Z8fwd_percPfS_S_S_S_ --------------------------
	.section	.nv.constant0._Z8fwd_percPfS_S_S_S_,"a",@progbits
	.sectionflags	@""
	.align	4
.nv.constant0._Z8fwd_percPfS_S_S_S_:
	.zero		936


//--------------------- SYMBOLS --------------------------

	.type		.nv.reservedSmem.offset0,@object
	.size		.nv.reservedSmem.offset0,0x4
	.type		.nv.reservedSmem.cap,@object
	.size		.nv.reservedSmem.cap,0x4
